//
// Generated by NVIDIA NVVM Compiler
//
// Compiler Build ID: CL-36424714
// Cuda compilation tools, release 13.0, V13.0.88
// Based on NVVM 20.0.0
//

.version 9.0
.target sm_100
.address_size 64

	// .globl	_Z19hermitian_transposePK6float2PS_ii

.visible .entry _Z19hermitian_transposePK6float2PS_ii(
	.param .u64 .ptr .align 1 _Z19hermitian_transposePK6float2PS_ii_param_0,
	.param .u64 .ptr .align 1 _Z19hermitian_transposePK6float2PS_ii_param_1,
	.param .u32 _Z19hermitian_transposePK6float2PS_ii_param_2,
	.param .u32 _Z19hermitian_transposePK6float2PS_ii_param_3
)
{
	.reg .pred 	%p<4>;
	.reg .b32 	%r<15>;
	.reg .b32 	%f<4>;
	.reg .b64 	%rd<9>;

	ld.param.u64 	%rd1, [_Z19hermitian_transposePK6float2PS_ii_param_0];
	ld.param.u64 	%rd2, [_Z19hermitian_transposePK6float2PS_ii_param_1];
	ld.param.u32 	%r3, [_Z19hermitian_transposePK6float2PS_ii_param_2];
	ld.param.u32 	%r5, [_Z19hermitian_transposePK6float2PS_ii_param_3];
	mov.u32 	%r6, %tid.x;
	mov.u32 	%r7, %ntid.x;
	mov.u32 	%r8, %ctaid.x;
	mad.lo.s32 	%r1, %r7, %r8, %r6;
	mov.u32 	%r9, %tid.y;
	mov.u32 	%r10, %ntid.y;
	mov.u32 	%r11, %ctaid.y;
	mad.lo.s32 	%r12, %r10, %r11, %r9;
	setp.ge.s32 	%p1, %r1, %r3;
	setp.ge.s32 	%p2, %r12, %r5;
	or.pred  	%p3, %p1, %p2;
	@%p3 bra 	$L__BB0_2;
	cvta.to.global.u64 	%rd3, %rd1;
	cvta.to.global.u64 	%rd4, %rd2;
	mad.lo.s32 	%r13, %r3, %r12, %r1;
	mad.lo.s32 	%r14, %r5, %r1, %r12;
	mul.wide.s32 	%rd5, %r13, 8;
	add.s64 	%rd6, %rd3, %rd5;
	ld.global.v2.f32 	{%f1, %f2}, [%rd6];
	mul.wide.s32 	%rd7, %r14, 8;
	add.s64 	%rd8, %rd4, %rd7;
	neg.f32 	%f3, %f2;
	st.global.v2.f32 	[%rd8], {%f1, %f3};
$L__BB0_2:
	ret;

}
	// .globl	_Z19complex_matrix_multPK6float2S1_PS_iii
.visible .entry _Z19complex_matrix_multPK6float2S1_PS_iii(
	.param .u64 .ptr .align 1 _Z19complex_matrix_multPK6float2S1_PS_iii_param_0,
	.param .u64 .ptr .align 1 _Z19complex_matrix_multPK6float2S1_PS_iii_param_1,
	.param .u64 .ptr .align 1 _Z19complex_matrix_multPK6float2S1_PS_iii_param_2,
	.param .u32 _Z19complex_matrix_multPK6float2S1_PS_iii_param_3,
	.param .u32 _Z19complex_matrix_multPK6float2S1_PS_iii_param_4,
	.param .u32 _Z19complex_matrix_multPK6float2S1_PS_iii_param_5
)
{
	.reg .pred 	%p<13>;
	.reg .b32 	%r<41>;
	.reg .b32 	%f<204>;
	.reg .b64 	%rd<53>;

	ld.param.u64 	%rd7, [_Z19complex_matrix_multPK6float2S1_PS_iii_param_0];
	ld.param.u64 	%rd8, [_Z19complex_matrix_multPK6float2S1_PS_iii_param_1];
	ld.param.u64 	%rd6, [_Z19complex_matrix_multPK6float2S1_PS_iii_param_2];
	ld.param.u32 	%r20, [_Z19complex_matrix_multPK6float2S1_PS_iii_param_3];
	ld.param.u32 	%r18, [_Z19complex_matrix_multPK6float2S1_PS_iii_param_4];
	ld.param.u32 	%r19, [_Z19complex_matrix_multPK6float2S1_PS_iii_param_5];
	cvta.to.global.u64 	%rd1, %rd8;
	cvta.to.global.u64 	%rd2, %rd7;
	mov.u32 	%r21, %ctaid.y;
	mov.u32 	%r22, %ntid.y;
	mov.u32 	%r23, %tid.y;
	mad.lo.s32 	%r1, %r21, %r22, %r23;
	mov.u32 	%r24, %ctaid.x;
	mov.u32 	%r25, %ntid.x;
	mov.u32 	%r26, %tid.x;
	mad.lo.s32 	%r2, %r24, %r25, %r26;
	setp.ge.s32 	%p1, %r1, %r20;
	setp.ge.s32 	%p2, %r2, %r19;
	or.pred  	%p3, %p1, %p2;
	@%p3 bra 	$L__BB1_14;
	setp.lt.s32 	%p4, %r18, 1;
	mov.f32 	%f202, 0f00000000;
	mov.f32 	%f203, %f202;
	@%p4 bra 	$L__BB1_13;
	mul.lo.s32 	%r3, %r18, %r1;
	and.b32  	%r4, %r18, 7;
	setp.lt.u32 	%p5, %r18, 8;
	mov.f32 	%f203, 0f00000000;
	mov.b32 	%r39, 0;
	mov.f32 	%f202, %f203;
	@%p5 bra 	$L__BB1_5;
	and.b32  	%r39, %r18, 2147483640;
	neg.s32 	%r37, %r39;
	shl.b32 	%r7, %r19, 3;
	mul.wide.u32 	%rd9, %r3, 8;
	add.s64 	%rd10, %rd9, %rd2;
	add.s64 	%rd52, %rd10, 32;
	mov.f32 	%f203, 0f00000000;
	mul.wide.s32 	%rd13, %r19, 8;
	mov.u32 	%r36, %r2;
$L__BB1_4:
	.pragma "nounroll";
	ld.global.v2.f32 	{%f29, %f30}, [%rd52+-32];
	mul.wide.s32 	%rd11, %r36, 8;
	add.s64 	%rd12, %rd1, %rd11;
	ld.global.v2.f32 	{%f31, %f32}, [%rd12];
	mul.f32 	%f33, %f29, %f31;
	mul.f32 	%f34, %f30, %f32;
	sub.f32 	%f35, %f33, %f34;
	mul.f32 	%f36, %f29, %f32;
	fma.rn.f32 	%f37, %f30, %f31, %f36;
	add.f32 	%f38, %f202, %f35;
	add.f32 	%f39, %f203, %f37;
	ld.global.v2.f32 	{%f40, %f41}, [%rd52+-24];
	add.s64 	%rd14, %rd12, %rd13;
	ld.global.v2.f32 	{%f42, %f43}, [%rd14];
	mul.f32 	%f44, %f40, %f42;
	mul.f32 	%f45, %f41, %f43;
	sub.f32 	%f46, %f44, %f45;
	mul.f32 	%f47, %f40, %f43;
	fma.rn.f32 	%f48, %f41, %f42, %f47;
	add.f32 	%f49, %f38, %f46;
	add.f32 	%f50, %f39, %f48;
	ld.global.v2.f32 	{%f51, %f52}, [%rd52+-16];
	add.s64 	%rd15, %rd14, %rd13;
	ld.global.v2.f32 	{%f53, %f54}, [%rd15];
	mul.f32 	%f55, %f51, %f53;
	mul.f32 	%f56, %f52, %f54;
	sub.f32 	%f57, %f55, %f56;
	mul.f32 	%f58, %f51, %f54;
	fma.rn.f32 	%f59, %f52, %f53, %f58;
	add.f32 	%f60, %f49, %f57;
	add.f32 	%f61, %f50, %f59;
	ld.global.v2.f32 	{%f62, %f63}, [%rd52+-8];
	add.s64 	%rd16, %rd15, %rd13;
	ld.global.v2.f32 	{%f64, %f65}, [%rd16];
	mul.f32 	%f66, %f62, %f64;
	mul.f32 	%f67, %f63, %f65;
	sub.f32 	%f68, %f66, %f67;
	mul.f32 	%f69, %f62, %f65;
	fma.rn.f32 	%f70, %f63, %f64, %f69;
	add.f32 	%f71, %f60, %f68;
	add.f32 	%f72, %f61, %f70;
	ld.global.v2.f32 	{%f73, %f74}, [%rd52];
	add.s64 	%rd17, %rd16, %rd13;
	ld.global.v2.f32 	{%f75, %f76}, [%rd17];
	mul.f32 	%f77, %f73, %f75;
	mul.f32 	%f78, %f74, %f76;
	sub.f32 	%f79, %f77, %f78;
	mul.f32 	%f80, %f73, %f76;
	fma.rn.f32 	%f81, %f74, %f75, %f80;
	add.f32 	%f82, %f71, %f79;
	add.f32 	%f83, %f72, %f81;
	ld.global.v2.f32 	{%f84, %f85}, [%rd52+8];
	add.s64 	%rd18, %rd17, %rd13;
	ld.global.v2.f32 	{%f86, %f87}, [%rd18];
	mul.f32 	%f88, %f84, %f86;
	mul.f32 	%f89, %f85, %f87;
	sub.f32 	%f90, %f88, %f89;
	mul.f32 	%f91, %f84, %f87;
	fma.rn.f32 	%f92, %f85, %f86, %f91;
	add.f32 	%f93, %f82, %f90;
	add.f32 	%f94, %f83, %f92;
	ld.global.v2.f32 	{%f95, %f96}, [%rd52+16];
	add.s64 	%rd19, %rd18, %rd13;
	ld.global.v2.f32 	{%f97, %f98}, [%rd19];
	mul.f32 	%f99, %f95, %f97;
	mul.f32 	%f100, %f96, %f98;
	sub.f32 	%f101, %f99, %f100;
	mul.f32 	%f102, %f95, %f98;
	fma.rn.f32 	%f103, %f96, %f97, %f102;
	add.f32 	%f104, %f93, %f101;
	add.f32 	%f105, %f94, %f103;
	ld.global.v2.f32 	{%f106, %f107}, [%rd52+24];
	add.s64 	%rd20, %rd19, %rd13;
	ld.global.v2.f32 	{%f108, %f109}, [%rd20];
	mul.f32 	%f110, %f106, %f108;
	mul.f32 	%f111, %f107, %f109;
	sub.f32 	%f112, %f110, %f111;
	mul.f32 	%f113, %f106, %f109;
	fma.rn.f32 	%f114, %f107, %f108, %f113;
	add.f32 	%f202, %f104, %f112;
	add.f32 	%f203, %f105, %f114;
	add.s32 	%r37, %r37, 8;
	add.s32 	%r36, %r36, %r7;
	add.s64 	%rd52, %rd52, 64;
	setp.ne.s32 	%p6, %r37, 0;
	@%p6 bra 	$L__BB1_4;
$L__BB1_5:
	setp.eq.s32 	%p7, %r4, 0;
	@%p7 bra 	$L__BB1_13;
	and.b32  	%r13, %r18, 3;
	setp.lt.u32 	%p8, %r4, 4;
	@%p8 bra 	$L__BB1_8;
	add.s32 	%r28, %r39, %r3;
	mul.wide.u32 	%rd21, %r28, 8;
	add.s64 	%rd22, %rd2, %rd21;
	ld.global.v2.f32 	{%f116, %f117}, [%rd22];
	mad.lo.s32 	%r29, %r39, %r19, %r2;
	mul.wide.s32 	%rd23, %r29, 8;
	add.s64 	%rd24, %rd1, %rd23;
	ld.global.v2.f32 	{%f118, %f119}, [%rd24];
	mul.f32 	%f120, %f116, %f118;
	mul.f32 	%f121, %f117, %f119;
	sub.f32 	%f122, %f120, %f121;
	mul.f32 	%f123, %f116, %f119;
	fma.rn.f32 	%f124, %f117, %f118, %f123;
	add.f32 	%f125, %f202, %f122;
	add.f32 	%f126, %f203, %f124;
	cvt.u64.u32 	%rd25, %r3;
	cvt.u64.u32 	%rd26, %r39;
	add.s64 	%rd27, %rd26, %rd25;
	shl.b64 	%rd28, %rd27, 3;
	add.s64 	%rd29, %rd2, %rd28;
	ld.global.v2.f32 	{%f127, %f128}, [%rd29+8];
	mul.wide.s32 	%rd30, %r19, 8;
	add.s64 	%rd31, %rd24, %rd30;
	ld.global.v2.f32 	{%f129, %f130}, [%rd31];
	mul.f32 	%f131, %f127, %f129;
	mul.f32 	%f132, %f128, %f130;
	sub.f32 	%f133, %f131, %f132;
	mul.f32 	%f134, %f127, %f130;
	fma.rn.f32 	%f135, %f128, %f129, %f134;
	add.f32 	%f136, %f125, %f133;
	add.f32 	%f137, %f126, %f135;
	ld.global.v2.f32 	{%f138, %f139}, [%rd29+16];
	add.s64 	%rd32, %rd31, %rd30;
	ld.global.v2.f32 	{%f140, %f141}, [%rd32];
	mul.f32 	%f142, %f138, %f140;
	mul.f32 	%f143, %f139, %f141;
	sub.f32 	%f144, %f142, %f143;
	mul.f32 	%f145, %f138, %f141;
	fma.rn.f32 	%f146, %f139, %f140, %f145;
	add.f32 	%f147, %f136, %f144;
	add.f32 	%f148, %f137, %f146;
	ld.global.v2.f32 	{%f149, %f150}, [%rd29+24];
	add.s64 	%rd33, %rd32, %rd30;
	ld.global.v2.f32 	{%f151, %f152}, [%rd33];
	mul.f32 	%f153, %f149, %f151;
	mul.f32 	%f154, %f150, %f152;
	sub.f32 	%f155, %f153, %f154;
	mul.f32 	%f156, %f149, %f152;
	fma.rn.f32 	%f157, %f150, %f151, %f156;
	add.f32 	%f202, %f147, %f155;
	add.f32 	%f203, %f148, %f157;
	add.s32 	%r39, %r39, 4;
$L__BB1_8:
	setp.eq.s32 	%p9, %r13, 0;
	@%p9 bra 	$L__BB1_13;
	setp.eq.s32 	%p10, %r13, 1;
	@%p10 bra 	$L__BB1_11;
	add.s32 	%r30, %r39, %r3;
	mul.wide.u32 	%rd34, %r30, 8;
	add.s64 	%rd35, %rd2, %rd34;
	ld.global.v2.f32 	{%f159, %f160}, [%rd35];
	mad.lo.s32 	%r31, %r39, %r19, %r2;
	mul.wide.s32 	%rd36, %r31, 8;
	add.s64 	%rd37, %rd1, %rd36;
	ld.global.v2.f32 	{%f161, %f162}, [%rd37];
	mul.f32 	%f163, %f159, %f161;
	mul.f32 	%f164, %f160, %f162;
	sub.f32 	%f165, %f163, %f164;
	mul.f32 	%f166, %f159, %f162;
	fma.rn.f32 	%f167, %f160, %f161, %f166;
	add.f32 	%f168, %f202, %f165;
	add.f32 	%f169, %f203, %f167;
	cvt.u64.u32 	%rd38, %r3;
	cvt.u64.u32 	%rd39, %r39;
	add.s64 	%rd40, %rd39, %rd38;
	shl.b64 	%rd41, %rd40, 3;
	add.s64 	%rd42, %rd2, %rd41;
	ld.global.v2.f32 	{%f170, %f171}, [%rd42+8];
	mul.wide.s32 	%rd43, %r19, 8;
	add.s64 	%rd44, %rd37, %rd43;
	ld.global.v2.f32 	{%f172, %f173}, [%rd44];
	mul.f32 	%f174, %f170, %f172;
	mul.f32 	%f175, %f171, %f173;
	sub.f32 	%f176, %f174, %f175;
	mul.f32 	%f177, %f170, %f173;
	fma.rn.f32 	%f178, %f171, %f172, %f177;
	add.f32 	%f202, %f168, %f176;
	add.f32 	%f203, %f169, %f178;
	add.s32 	%r39, %r39, 2;
$L__BB1_11:
	and.b32  	%r32, %r18, 1;
	setp.eq.b32 	%p11, %r32, 1;
	not.pred 	%p12, %p11;
	@%p12 bra 	$L__BB1_13;
	add.s32 	%r33, %r39, %r3;
	mul.wide.u32 	%rd45, %r33, 8;
	add.s64 	%rd46, %rd2, %rd45;
	ld.global.v2.f32 	{%f179, %f180}, [%rd46];
	mad.lo.s32 	%r34, %r39, %r19, %r2;
	mul.wide.s32 	%rd47, %r34, 8;
	add.s64 	%rd48, %rd1, %rd47;
	ld.global.v2.f32 	{%f181, %f182}, [%rd48];
	mul.f32 	%f183, %f179, %f181;
	mul.f32 	%f184, %f180, %f182;
	sub.f32 	%f185, %f183, %f184;
	mul.f32 	%f186, %f179, %f182;
	fma.rn.f32 	%f187, %f180, %f181, %f186;
	add.f32 	%f202, %f202, %f185;
	add.f32 	%f203, %f203, %f187;
$L__BB1_13:
	mad.lo.s32 	%r35, %r19, %r1, %r2;
	cvta.to.global.u64 	%rd49, %rd6;
	mul.wide.s32 	%rd50, %r35, 8;
	add.s64 	%rd51, %rd49, %rd50;
	st.global.v2.f32 	[%rd51], {%f202, %f203};
$L__BB1_14:
	ret;

}


// ===== COMPILED SASS (sm_100) =====

	.target	sm_100

	.elftype	@"ET_EXEC"


//--------------------- .note.nv.tkinfo           --------------------------
	.section	.note.nv.tkinfo,"",@"SHT_NOTE"
	.sectionflags	@"SHF_NOTE_NV_TKINFO"
	.tkinfo
        /*0018*/ 	.word	0x00000002
        /*0030*/ 	.string	""
        /*0030*/ 	.string	"ptxas"
        /*0030*/ 	.string	"Cuda compilation tools, release 13.0, V13.0.88"
        /*0030*/ 	.string	"Build cuda_13.0.r13.0/compiler.36424714_0"
        /*0030*/ 	.string	"-arch sm_100 -m 64 "



//--------------------- .note.nv.cuinfo           --------------------------
	.section	.note.nv.cuinfo,"",@"SHT_NOTE"
	.sectionflags	@"SHF_NOTE_NV_CUINFO"
        /*0018*/ 	.short	0x0002
        /*001a*/ 	.short	0x0064
        /*001c*/ 	.short	0x0082
	.zero		2


//--------------------- .nv.info                  --------------------------
	.section	.nv.info,"",@"SHT_CUDA_INFO"
	.align	4


	//----- nvinfo : EIATTR_REGCOUNT
	.align		4
        /*0000*/ 	.byte	0x04, 0x2f
        /*0002*/ 	.short	(.L_1 - .L_0)
	.align		4
.L_0:
        /*0004*/ 	.word	index@(_Z19hermitian_transposePK6float2PS_ii)
        /*0008*/ 	.word	0x0000000a


	//----- nvinfo : EIATTR_FRAME_SIZE
	.align		4
.L_1:
        /*000c*/ 	.byte	0x04, 0x11
        /*000e*/ 	.short	(.L_3 - .L_2)
	.align		4
.L_2:
        /*0010*/ 	.word	index@(_Z19hermitian_transposePK6float2PS_ii)
        /*0014*/ 	.word	0x00000000


	//----- nvinfo : EIATTR_REGCOUNT
	.align		4
.L_3:
        /*0018*/ 	.byte	0x04, 0x2f
        /*001a*/ 	.short	(.L_5 - .L_4)
	.align		4
.L_4:
        /*001c*/ 	.word	index@(_Z19complex_matrix_multPK6float2S1_PS_iii)
        /*0020*/ 	.word	0x00000020


	//----- nvinfo : EIATTR_FRAME_SIZE
	.align		4
.L_5:
        /*0024*/ 	.byte	0x04, 0x11
        /*0026*/ 	.short	(.L_7 - .L_6)
	.align		4
.L_6:
        /*0028*/ 	.word	index@(_Z19complex_matrix_multPK6float2S1_PS_iii)
        /*002c*/ 	.word	0x00000000


	//----- nvinfo : EIATTR_MIN_STACK_SIZE
	.align		4
.L_7:
        /*0030*/ 	.byte	0x04, 0x12
        /*0032*/ 	.short	(.L_9 - .L_8)
	.align		4
.L_8:
        /*0034*/ 	.word	index@(_Z19complex_matrix_multPK6float2S1_PS_iii)
        /*0038*/ 	.word	0x00000000


	//----- nvinfo : EIATTR_MIN_STACK_SIZE
	.align		4
.L_9:
        /*003c*/ 	.byte	0x04, 0x12
        /*003e*/ 	.short	(.L_11 - .L_10)
	.align		4
.L_10:
        /*0040*/ 	.word	index@(_Z19hermitian_transposePK6float2PS_ii)
        /*0044*/ 	.word	0x00000000
.L_11:


//--------------------- .nv.compat                --------------------------
	.section	.nv.compat,"",@"SHT_CUDA_COMPAT_INFO"
	.align	4
        /*0000*/ 	.byte	0x02, 0x09, 0x00, 0x00, 0x02, 0x02, 0x01, 0x00, 0x02, 0x05, 0x05, 0x00, 0x03, 0x07, 0x01, 0x01
        /*0010*/ 	.byte	0x02, 0x03, 0x00, 0x00, 0x02, 0x06, 0x01, 0x00, 0x04, 0x0b, 0x08, 0x00, 0x09, 0x00, 0x00, 0x00
        /*0020*/ 	.byte	0x00, 0x00, 0x00, 0x00


//--------------------- .nv.info._Z19complex_matrix_multPK6float2S1_PS_iii --------------------------
	.section	.nv.info._Z19complex_matrix_multPK6float2S1_PS_iii,"",@"SHT_CUDA_INFO"
	.sectionflags	@""
	.align	4


	//----- nvinfo : EIATTR_CUDA_API_VERSION
	.align		4
        /*0000*/ 	.byte	0x04, 0x37
        /*0002*/ 	.short	(.L_13 - .L_12)
.L_12:
        /*0004*/ 	.word	0x00000082


	//----- nvinfo : EIATTR_KPARAM_INFO
	.align		4
.L_13:
        /*0008*/ 	.byte	0x04, 0x17
        /*000a*/ 	.short	(.L_15 - .L_14)
.L_14:
        /*000c*/ 	.word	0x00000000
        /*0010*/ 	.short	0x0005
        /*0012*/ 	.short	0x0020
        /*0014*/ 	.byte	0x00, 0xf0, 0x11, 0x00


	//----- nvinfo : EIATTR_KPARAM_INFO
	.align		4
.L_15:
        /*0018*/ 	.byte	0x04, 0x17
        /*001a*/ 	.short	(.L_17 - .L_16)
.L_16:
        /*001c*/ 	.word	0x00000000
        /*0020*/ 	.short	0x0004
        /*0022*/ 	.short	0x001c
        /*0024*/ 	.byte	0x00, 0xf0, 0x11, 0x00


	//----- nvinfo : EIATTR_KPARAM_INFO
	.align		4
.L_17:
        /*0028*/ 	.byte	0x04, 0x17
        /*002a*/ 	.short	(.L_19 - .L_18)
.L_18:
        /*002c*/ 	.word	0x00000000
        /*0030*/ 	.short	0x0003
        /*0032*/ 	.short	0x0018
        /*0034*/ 	.byte	0x00, 0xf0, 0x11, 0x00


	//----- nvinfo : EIATTR_KPARAM_INFO
	.align		4
.L_19:
        /*0038*/ 	.byte	0x04, 0x17
        /*003a*/ 	.short	(.L_21 - .L_20)
.L_20:
        /*003c*/ 	.word	0x00000000
        /*0040*/ 	.short	0x0002
        /*0042*/ 	.short	0x0010
        /*0044*/ 	.byte	0x00, 0xf5, 0x21, 0x00


	//----- nvinfo : EIATTR_KPARAM_INFO
	.align		4
.L_21:
        /*0048*/ 	.byte	0x04, 0x17
        /*004a*/ 	.short	(.L_23 - .L_22)
.L_22:
        /*004c*/ 	.word	0x00000000
        /*0050*/ 	.short	0x0001
        /*0052*/ 	.short	0x0008
        /*0054*/ 	.byte	0x00, 0xf5, 0x21, 0x00


	//----- nvinfo : EIATTR_KPARAM_INFO
	.align		4
.L_23:
        /*0058*/ 	.byte	0x04, 0x17
        /*005a*/ 	.short	(.L_25 - .L_24)
.L_24:
        /*005c*/ 	.word	0x00000000
        /*0060*/ 	.short	0x0000
        /*0062*/ 	.short	0x0000
        /*0064*/ 	.byte	0x00, 0xf5, 0x21, 0x00


	//----- nvinfo : EIATTR_SPARSE_MMA_MASK
	.align		4
.L_25:
        /*0068*/ 	.byte	0x03, 0x50
        /*006a*/ 	.short	0x0000


	//----- nvinfo : EIATTR_MAXREG_COUNT
	.align		4
        /*006c*/ 	.byte	0x03, 0x1b
        /*006e*/ 	.short	0x00ff


	//----- nvinfo : EIATTR_MERCURY_ISA_VERSION
	.align		4
        /*0070*/ 	.byte	0x03, 0x5f
        /*0072*/ 	.short	0x0101


	//----- nvinfo : EIATTR_VRC_CTA_INIT_COUNT
	.align		4
        /*0074*/ 	.byte	0x02, 0x4a
	.zero		1
	.zero		1


	//----- nvinfo : EIATTR_EXIT_INSTR_OFFSETS
	.align		4
        /*0078*/ 	.byte	0x04, 0x1c
        /*007a*/ 	.short	(.L_27 - .L_26)


	//   ....[0]....
.L_26:
        /*007c*/ 	.word	0x000000d0


	//   ....[1]....
        /*0080*/ 	.word	0x00000da0


	//----- nvinfo : EIATTR_CBANK_PARAM_SIZE
	.align		4
.L_27:
        /*0084*/ 	.byte	0x03, 0x19
        /*0086*/ 	.short	0x0024


	//----- nvinfo : EIATTR_PARAM_CBANK
	.align		4
        /*0088*/ 	.byte	0x04, 0x0a
        /*008a*/ 	.short	(.L_29 - .L_28)
	.align		4
.L_28:
        /*008c*/ 	.word	index@(.nv.constant0._Z19complex_matrix_multPK6float2S1_PS_iii)
        /*0090*/ 	.short	0x0380
        /*0092*/ 	.short	0x0024


	//----- nvinfo : EIATTR_SW_WAR
	.align		4
.L_29:
        /*0094*/ 	.byte	0x04, 0x36
        /*0096*/ 	.short	(.L_31 - .L_30)
.L_30:
        /*0098*/ 	.word	0x00000008
.L_31:


//--------------------- .nv.info._Z19hermitian_transposePK6float2PS_ii --------------------------
	.section	.nv.info._Z19hermitian_transposePK6float2PS_ii,"",@"SHT_CUDA_INFO"
	.sectionflags	@""
	.align	4


	//----- nvinfo : EIATTR_CUDA_API_VERSION
	.align		4
        /*0000*/ 	.byte	0x04, 0x37
        /*0002*/ 	.short	(.L_33 - .L_32)
.L_32:
        /*0004*/ 	.word	0x00000082


	//----- nvinfo : EIATTR_KPARAM_INFO
	.align		4
.L_33:
        /*0008*/ 	.byte	0x04, 0x17
        /*000a*/ 	.short	(.L_35 - .L_34)
.L_34:
        /*000c*/ 	.word	0x00000000
        /*0010*/ 	.short	0x0003
        /*0012*/ 	.short	0x0014
        /*0014*/ 	.byte	0x00, 0xf0, 0x11, 0x00


	//----- nvinfo : EIATTR_KPARAM_INFO
	.align		4
.L_35:
        /*0018*/ 	.byte	0x04, 0x17
        /*001a*/ 	.short	(.L_37 - .L_36)
.L_36:
        /*001c*/ 	.word	0x00000000
        /*0020*/ 	.short	0x0002
        /*0022*/ 	.short	0x0010
        /*0024*/ 	.byte	0x00, 0xf0, 0x11, 0x00


	//----- nvinfo : EIATTR_KPARAM_INFO
	.align		4
.L_37:
        /*0028*/ 	.byte	0x04, 0x17
        /*002a*/ 	.short	(.L_39 - .L_38)
.L_38:
        /*002c*/ 	.word	0x00000000
        /*0030*/ 	.short	0x0001
        /*0032*/ 	.short	0x0008
        /*0034*/ 	.byte	0x00, 0xf5, 0x21, 0x00


	//----- nvinfo : EIATTR_KPARAM_INFO
	.align		4
.L_39:
        /*0038*/ 	.byte	0x04, 0x17
        /*003a*/ 	.short	(.L_41 - .L_40)
.L_40:
        /*003c*/ 	.word	0x00000000
        /*0040*/ 	.short	0x0000
        /*0042*/ 	.short	0x0000
        /*0044*/ 	.byte	0x00, 0xf5, 0x21, 0x00


	//----- nvinfo : EIATTR_SPARSE_MMA_MASK
	.align		4
.L_41:
        /*0048*/ 	.byte	0x03, 0x50
        /*004a*/ 	.short	0x0000


	//----- nvinfo : EIATTR_MAXREG_COUNT
	.align		4
        /*004c*/ 	.byte	0x03, 0x1b
        /*004e*/ 	.short	0x00ff


	//----- nvinfo : EIATTR_MERCURY_ISA_VERSION
	.align		4
        /*0050*/ 	.byte	0x03, 0x5f
        /*0052*/ 	.short	0x0101


	//----- nvinfo : EIATTR_VRC_CTA_INIT_COUNT
	.align		4
        /*0054*/ 	.byte	0x02, 0x4a
	.zero		1
	.zero		1


	//----- nvinfo : EIATTR_EXIT_INSTR_OFFSETS
	.align		4
        /*0058*/ 	.byte	0x04, 0x1c
        /*005a*/ 	.short	(.L_43 - .L_42)


	//   ....[0]....
.L_42:
        /*005c*/ 	.word	0x000000c0


	//   ....[1]....
        /*0060*/ 	.word	0x00000170


	//----- nvinfo : EIATTR_CBANK_PARAM_SIZE
	.align		4
.L_43:
        /*0064*/ 	.byte	0x03, 0x19
        /*0066*/ 	.short	0x0018


	//----- nvinfo : EIATTR_PARAM_CBANK
	.align		4
        /*0068*/ 	.byte	0x04, 0x0a
        /*006a*/ 	.short	(.L_45 - .L_44)
	.align		4
.L_44:
        /*006c*/ 	.word	index@(.nv.constant0._Z19hermitian_transposePK6float2PS_ii)
        /*0070*/ 	.short	0x0380
        /*0072*/ 	.short	0x0018


	//----- nvinfo : EIATTR_SW_WAR
	.align		4
.L_45:
        /*0074*/ 	.byte	0x04, 0x36
        /*0076*/ 	.short	(.L_47 - .L_46)
.L_46:
        /*0078*/ 	.word	0x00000008
.L_47:


//--------------------- .nv.callgraph             --------------------------
	.section	.nv.callgraph,"",@"SHT_CUDA_CALLGRAPH"
	.align	4
	.sectionentsize	8
	.align		4
        /*0000*/ 	.word	0x00000000
	.align		4
        /*0004*/ 	.word	0xffffffff
	.align		4
        /*0008*/ 	.word	0x00000000
	.align		4
        /*000c*/ 	.word	0xfffffffe
	.align		4
        /*0010*/ 	.word	0x00000000
	.align		4
        /*0014*/ 	.word	0xfffffffd
	.align		4
        /*0018*/ 	.word	0x00000000
	.align		4
        /*001c*/ 	.word	0xfffffffc


//--------------------- .text._Z19complex_matrix_multPK6float2S1_PS_iii --------------------------
	.section	.text._Z19complex_matrix_multPK6float2S1_PS_iii,"ax",@progbits
	.align	128
        .global         _Z19complex_matrix_multPK6float2S1_PS_iii
        .type           _Z19complex_matrix_multPK6float2S1_PS_iii,@function
        .size           _Z19complex_matrix_multPK6float2S1_PS_iii,(.L_x_7 - _Z19complex_matrix_multPK6float2S1_PS_iii)
        .other          _Z19complex_matrix_multPK6float2S1_PS_iii,@"STO_CUDA_ENTRY STV_DEFAULT"
_Z19complex_matrix_multPK6float2S1_PS_iii:
.text._Z19complex_matrix_multPK6float2S1_PS_iii:
[----:B------:R-:W-:Y:S01]  /*0000*/  LDC R1, c[0x0][0x37c] ;  /* 0x0000df00ff017b82 */ /* 0x000fe20000000800 */
[----:B------:R-:W0:Y:S07]  /*0010*/  S2R R4, SR_TID.X ;  /* 0x0000000000047919 */ /* 0x000e2e0000002100 */
[----:B------:R-:W1:Y:S01]  /*0020*/  LDC R2, c[0x0][0x364] ;  /* 0x0000d900ff027b82 */ /* 0x000e620000000800 */
[----:B------:R-:W2:Y:S01]  /*0030*/  LDCU UR6, c[0x0][0x398] ;  /* 0x00007300ff0677ac */ /* 0x000ea20008000800 */
[----:B------:R-:W1:Y:S06]  /*0040*/  S2R R5, SR_TID.Y ;  /* 0x0000000000057919 */ /* 0x000e6c0000002200 */
[----:B------:R-:W0:Y:S08]  /*0050*/  S2UR UR5, SR_CTAID.X ;  /* 0x00000000000579c3 */ /* 0x000e300000002500 */
[----:B------:R-:W0:Y:S08]  /*0060*/  LDC R3, c[0x0][0x360] ;  /* 0x0000d800ff037b82 */ /* 0x000e300000000800 */
[----:B------:R-:W1:Y:S08]  /*0070*/  S2UR UR4, SR_CTAID.Y ;  /* 0x00000000000479c3 */ /* 0x000e700000002600 */
[----:B------:R-:W3:Y:S01]  /*0080*/  LDC R0, c[0x0][0x3a0] ;  /* 0x0000e800ff007b82 */ /* 0x000ee20000000800 */
[----:B0-----:R-:W-:-:S02]  /*0090*/  IMAD R3, R3, UR5, R4 ;  /* 0x0000000503037c24 */ /* 0x001fc4000f8e0204 */
[----:B-1----:R-:W-:-:S03]  /*00a0*/  IMAD R2, R2, UR4, R5 ;  /* 0x0000000402027c24 */ /* 0x002fc6000f8e0205 */
[----:B---3--:R-:W-:-:S04]  /*00b0*/  ISETP.GE.AND P0, PT, R3, R0, PT ;  /* 0x000000000300720c */ /* 0x008fc80003f06270 */
[----:B--2---:R-:W-:-:S13]  /*00c0*/  ISETP.GE.OR P0, PT, R2, UR6, P0 ;  /* 0x0000000602007c0c */ /* 0x004fda0008706670 */
[----:B------:R-:W-:Y:S05]  /*00d0*/  @P0 EXIT ;  /* 0x000000000000094d */ /* 0x000fea0003800000 */
[----:B------:R-:W0:Y:S01]  /*00e0*/  LDCU UR5, c[0x0][0x39c] ;  /* 0x00007380ff0577ac */ /* 0x000e220008000800 */
[----:B------:R-:W-:Y:S01]  /*00f0*/  CS2R R20, SRZ ;  /* 0x0000000000147805 */ /* 0x000fe2000001ff00 */
[----:B------:R-:W1:Y:S01]  /*0100*/  LDCU.64 UR8, c[0x0][0x358] ;  /* 0x00006b00ff0877ac */ /* 0x000e620008000a00 */
[----:B0-----:R-:W-:-:S09]  /*0110*/  UISETP.GE.AND UP0, UPT, UR5, 0x1, UPT ;  /* 0x000000010500788c */ /* 0x001fd2000bf06270 */
[----:B-1----:R-:W-:Y:S05]  /*0120*/  BRA.U !UP0, `(.L_x_0) ;  /* 0x0000000d080c7547 */ /* 0x002fea000b800000 */
[----:B------:R-:W-:Y:S02]  /*0130*/  UISETP.GE.U32.AND UP1, UPT, UR5, 0x8, UPT ;  /* 0x000000080500788c */ /* 0x000fe4000bf26070 */
[----:B------:R-:W-:Y:S01]  /*0140*/  IMAD R4, R2, UR5, RZ ;  /* 0x0000000502047c24 */ /* 0x000fe2000f8e02ff */
[----:B------:R-:W-:Y:S01]  /*0150*/  ULOP3.LUT UR6, UR5, 0x7, URZ, 0xc0, !UPT ;  /* 0x0000000705067892 */ /* 0x000fe2000f8ec0ff */
[----:B------:R-:W-:Y:S01]  /*0160*/  CS2R R20, SRZ ;  /* 0x0000000000147805 */ /* 0x000fe2000001ff00 */
[----:B------:R-:W-:Y:S02]  /*0170*/  UMOV UR4, URZ ;  /* 0x000000ff00047c82 */ /* 0x000fe40008000000 */
[----:B------:R-:W-:Y:S02]  /*0180*/  UISETP.NE.AND UP0, UPT, UR6, URZ, UPT ;  /* 0x000000ff0600728c */ /* 0x000fe4000bf05270 */
[----:B------:R-:W-:Y:S09]  /*0190*/  BRA.U !UP1, `(.L_x_1) ;  /* 0x00000005095c7547 */ /* 0x000ff2000b800000 */
[----:B------:R-:W0:Y:S01]  /*01a0*/  LDC.64 R6, c[0x0][0x380] ;  /* 0x0000e000ff067b82 */ /* 0x000e220000000a00 */
[----:B------:R-:W-:Y:S01]  /*01b0*/  HFMA2 R21, -RZ, RZ, 0, 0 ;  /* 0x00000000ff157431 */ /* 0x000fe200000001ff */
[----:B------:R-:W-:Y:S01]  /*01c0*/  ULOP3.LUT UR4, UR5, 0x7ffffff8, URZ, 0xc0, !UPT ;  /* 0x7ffffff805047892 */ /* 0x000fe2000f8ec0ff */
[----:B------:R-:W-:-:S03]  /*01d0*/  MOV R5, R3 ;  /* 0x0000000300057202 */ /* 0x000fc60000000f00 */
[----:B------:R-:W-:Y:S02]  /*01e0*/  UIADD3 UR7, UPT, UPT, -UR4, URZ, URZ ;  /* 0x000000ff04077290 */ /* 0x000fe4000fffe1ff */
[----:B------:R-:W1:Y:S01]  /*01f0*/  LDC.64 R10, c[0x0][0x388] ;  /* 0x0000e200ff0a7b82 */ /* 0x000e620000000a00 */
[----:B0-----:R-:W-:-:S03]  /*0200*/  IMAD.WIDE.U32 R6, R4, 0x8, R6 ;  /* 0x0000000804067825 */ /* 0x001fc600078e0006 */
[----:B------:R-:W-:-:S04]  /*0210*/  IADD3 R8, P0, PT, R6, 0x20, RZ ;  /* 0x0000002006087810 */ /* 0x000fc80007f1e0ff */
[----:B------:R-:W-:-:S09]  /*0220*/  IADD3.X R9, PT, PT, RZ, R7, RZ, P0, !PT ;  /* 0x00000007ff097210 */ /* 0x000fd200007fe4ff */
.L_x_2:
[----:B-1----:R-:W-:Y:S01]  /*0230*/  IMAD.WIDE R24, R5, 0x8, R10 ;  /* 0x0000000805187825 */ /* 0x002fe200078e020a */
[----:B------:R-:W2:Y:S04]  /*0240*/  LDG.E.64 R22, desc[UR8][R8.64+-0x20] ;  /* 0xffffe00808167981 */ /* 0x000ea8000c1e1b00 */
[----:B------:R-:W2:Y:S01]  /*0250*/  LDG.E.64 R14, desc[UR8][R24.64] ;  /* 0x00000008180e7981 */ /* 0x000ea2000c1e1b00 */
[----:B------:R-:W-:-:S03]  /*0260*/  IMAD.WIDE R28, R0, 0x8, R24 ;  /* 0x00000008001c7825 */ /* 0x000fc600078e0218 */
[----:B------:R-:W3:Y:S04]  /*0270*/  LDG.E.64 R6, desc[UR8][R8.64+-0x18] ;  /* 0xffffe80808067981 */ /* 0x000ee8000c1e1b00 */
[----:B------:R-:W3:Y:S01]  /*0280*/  LDG.E.64 R12, desc[UR8][R28.64] ;  /* 0x000000081c0c7981 */ /* 0x000ee2000c1e1b00 */
[----:B------:R-:W-:-:S03]  /*0290*/  IMAD.WIDE R26, R0, 0x8, R28 ;  /* 0x00000008001a7825 */ /* 0x000fc600078e021c */
[----:B------:R-:W4:Y:S04]  /*02a0*/  LDG.E.64 R16, desc[UR8][R8.64+-0x10] ;  /* 0xfffff00808107981 */ /* 0x000f28000c1e1b00 */
[----:B------:R-:W4:Y:S01]  /*02b0*/  LDG.E.64 R18, desc[UR8][R26.64] ;  /* 0x000000081a127981 */ /* 0x000f22000c1e1b00 */
[-C--:B--2---:R-:W-:Y:S01]  /*02c0*/  FMUL R25, R23, R15.reuse ;  /* 0x0000000f17197220 */ /* 0x084fe20000400000 */
[----:B------:R-:W-:-:S03]  /*02d0*/  FMUL R24, R22, R15 ;  /* 0x0000000f16187220 */ /* 0x000fc60000400000 */
[-C--:B------:R-:W-:Y:S01]  /*02e0*/  FFMA R15, R22, R14.reuse, -R25 ;  /* 0x0000000e160f7223 */ /* 0x080fe20000000819 */
[----:B------:R-:W-:Y:S01]  /*02f0*/  FFMA R14, R23, R14, R24 ;  /* 0x0000000e170e7223 */ /* 0x000fe20000000018 */
[----:B------:R-:W-:-:S04]  /*0300*/  IMAD.WIDE R24, R0, 0x8, R26 ;  /* 0x0000000800187825 */ /* 0x000fc800078e021a */
[-C--:B---3--:R-:W-:Y:S01]  /*0310*/  FMUL R23, R7, R13.reuse ;  /* 0x0000000d07177220 */ /* 0x088fe20000400000 */
[C---:B------:R-:W-:Y:S01]  /*0320*/  FMUL R13, R6.reuse, R13 ;  /* 0x0000000d060d7220 */ /* 0x040fe20000400000 */
[----:B------:R-:W-:Y:S02]  /*0330*/  FADD R15, R15, R20 ;  /* 0x000000140f0f7221 */ /* 0x000fe40000000000 */
[-C--:B------:R-:W-:Y:S01]  /*0340*/  FFMA R22, R6, R12.reuse, -R23 ;  /* 0x0000000c06167223 */ /* 0x080fe20000000817 */
[----:B------:R-:W-:Y:S02]  /*0350*/  FFMA R23, R7, R12, R13 ;  /* 0x0000000c07177223 */ /* 0x000fe4000000000d */
[----:B------:R-:W2:Y:S01]  /*0360*/  LDG.E.64 R6, desc[UR8][R8.64+-0x8] ;  /* 0xfffff80808067981 */ /* 0x000ea2000c1e1b00 */
[CC--:B----4-:R-:W-:Y:S01]  /*0370*/  FMUL R27, R17.reuse, R19.reuse ;  /* 0x00000013111b7220 */ /* 0x0d0fe20000400000 */
[C---:B------:R-:W-:Y:S02]  /*0380*/  FMUL R20, R16.reuse, R19 ;  /* 0x0000001310147220 */ /* 0x040fe40000400000 */
[----:B------:R0:W2:Y:S01]  /*0390*/  LDG.E.64 R12, desc[UR8][R24.64] ;  /* 0x00000008180c7981 */ /* 0x0000a2000c1e1b00 */
[-C--:B------:R-:W-:Y:S01]  /*03a0*/  FFMA R26, R16, R18.reuse, -R27 ;  /* 0x00000012101a7223 */ /* 0x080fe2000000081b */
[----:B------:R-:W-:-:S02]  /*03b0*/  FFMA R20, R17, R18, R20 ;  /* 0x0000001211147223 */ /* 0x000fc40000000014 */
[----:B------:R-:W3:Y:S01]  /*03c0*/  LDG.E.64 R18, desc[UR8][R8.64] ;  /* 0x0000000808127981 */ /* 0x000ee2000c1e1b00 */
[----:B0-----:R-:W-:-:S05]  /*03d0*/  IMAD.WIDE R24, R0, 0x8, R24 ;  /* 0x0000000800187825 */ /* 0x001fca00078e0218 */
[----:B------:R0:W3:Y:S01]  /*03e0*/  LDG.E.64 R16, desc[UR8][R24.64] ;  /* 0x0000000818107981 */ /* 0x0000e2000c1e1b00 */
[----:B------:R-:W-:Y:S01]  /*03f0*/  FADD R14, R14, R21 ;  /* 0x000000150e0e7221 */ /* 0x000fe20000000000 */
[----:B------:R-:W-:-:S04]  /*0400*/  IMAD.WIDE R28, R0, 0x8, R24 ;  /* 0x00000008001c7825 */ /* 0x000fc800078e0218 */
[----:B------:R-:W-:Y:S01]  /*0410*/  FADD R15, R15, R22 ;  /* 0x000000160f0f7221 */ /* 0x000fe20000000000 */
[----:B------:R-:W-:-:S03]  /*0420*/  FADD R21, R14, R23 ;  /* 0x000000170e157221 */ /* 0x000fc60000000000 */
[----:B------:R-:W-:Y:S01]  /*0430*/  FADD R22, R15, R26 ;  /* 0x0000001a0f167221 */ /* 0x000fe20000000000 */
[----:B------:R-:W-:-:S04]  /*0440*/  IMAD.WIDE R26, R0, 0x8, R28 ;  /* 0x00000008001a7825 */ /* 0x000fc800078e021c */
[----:B0-----:R-:W-:Y:S01]  /*0450*/  FADD R25, R21, R20 ;  /* 0x0000001415197221 */ /* 0x001fe20000000000 */
[-C--:B--2---:R-:W-:Y:S01]  /*0460*/  FMUL R23, R7, R13.reuse ;  /* 0x0000000d07177220 */ /* 0x084fe20000400000 */
[----:B------:R-:W-:-:S03]  /*0470*/  FMUL R14, R6, R13 ;  /* 0x0000000d060e7220 */ /* 0x000fc60000400000 */
[-C--:B------:R-:W-:Y:S01]  /*0480*/  FFMA R23, R6, R12.reuse, -R23 ;  /* 0x0000000c06177223 */ /* 0x080fe20000000817 */
[----:B------:R-:W-:Y:S02]  /*0490*/  FFMA R6, R7, R12, R14 ;  /* 0x0000000c07067223 */ /* 0x000fe4000000000e */
[----:B------:R0:W2:Y:S04]  /*04a0*/  LDG.E.64 R12, desc[UR8][R28.64] ;  /* 0x000000081c0c7981 */ /* 0x0000a8000c1e1b00 */
[----:B------:R-:W2:Y:S01]  /*04b0*/  LDG.E.64 R14, desc[UR8][R8.64+0x8] ;  /* 0x00000808080e7981 */ /* 0x000ea2000c1e1b00 */
[-C--:B---3--:R-:W-:Y:S01]  /*04c0*/  FMUL R7, R19, R17.reuse ;  /* 0x0000001113077220 */ /* 0x088fe20000400000 */
[----:B------:R-:W-:Y:S01]  /*04d0*/  FMUL R24, R18, R17 ;  /* 0x0000001112187220 */ /* 0x000fe20000400000 */
[----:B0-----:R-:W-:-:S04]  /*04e0*/  IMAD.WIDE R28, R0, 0x8, R26 ;  /* 0x00000008001c7825 */ /* 0x001fc800078e021a */
[-C--:B------:R-:W-:Y:S01]  /*04f0*/  FFMA R7, R18, R16.reuse, -R7 ;  /* 0x0000001012077223 */ /* 0x080fe20000000807 */
[----:B------:R-:W-:Y:S02]  /*0500*/  FFMA R24, R19, R16, R24 ;  /* 0x0000001013187223 */ /* 0x000fe40000000018 */
[----:B------:R-:W3:Y:S04]  /*0510*/  LDG.E.64 R16, desc[UR8][R8.64+0x10] ;  /* 0x0000100808107981 */ /* 0x000ee8000c1e1b00 */
[----:B------:R0:W3:Y:S04]  /*0520*/  LDG.E.64 R18, desc[UR8][R26.64] ;  /* 0x000000081a127981 */ /* 0x0000e8000c1e1b00 */
[----:B------:R-:W4:Y:S01]  /*0530*/  LDG.E.64 R20, desc[UR8][R28.64] ;  /* 0x000000081c147981 */ /* 0x000f22000c1e1b00 */
[----:B0-----:R-:W-:-:S03]  /*0540*/  FADD R26, R22, R23 ;  /* 0x00000017161a7221 */ /* 0x001fc60000000000 */
[----:B------:R0:W4:Y:S01]  /*0550*/  LDG.E.64 R22, desc[UR8][R8.64+0x18] ;  /* 0x0000180808167981 */ /* 0x000122000c1e1b00 */
[----:B------:R-:W-:Y:S01]  /*0560*/  FADD R25, R25, R6 ;  /* 0x0000000619197221 */ /* 0x000fe20000000000 */
[----:B------:R-:W-:-:S03]  /*0570*/  UIADD3 UR7, UPT, UPT, UR7, 0x8, URZ ;  /* 0x0000000807077890 */ /* 0x000fc6000fffe0ff */
[----:B------:R-:W-:Y:S01]  /*0580*/  FADD R24, R25, R24 ;  /* 0x0000001819187221 */ /* 0x000fe20000000000 */
[----:B------:R-:W-:Y:S01]  /*0590*/  FADD R7, R26, R7 ;  /* 0x000000071a077221 */ /* 0x000fe20000000000 */
[----:B------:R-:W-:Y:S01]  /*05a0*/  UISETP.NE.AND UP1, UPT, UR7, URZ, UPT ;  /* 0x000000ff0700728c */ /* 0x000fe2000bf25270 */
[----:B0-----:R-:W-:Y:S02]  /*05b0*/  IADD3 R8, P0, PT, R8, 0x40, RZ ;  /* 0x0000004008087810 */ /* 0x001fe40007f1e0ff */
[----:B------:R-:W-:Y:S02]  /*05c0*/  LEA R5, R0, R5, 0x3 ;  /* 0x0000000500057211 */ /* 0x000fe400078e18ff */
[----:B------:R-:W-:Y:S01]  /*05d0*/  IADD3.X R9, PT, PT, RZ, R9, RZ, P0, !PT ;  /* 0x00000009ff097210 */ /* 0x000fe200007fe4ff */
[-C--:B--2---:R-:W-:Y:S01]  /*05e0*/  FMUL R6, R14, R13.reuse ;  /* 0x0000000d0e067220 */ /* 0x084fe20000400000 */
[----:B------:R-:W-:-:S03]  /*05f0*/  FMUL R25, R15, R13 ;  /* 0x0000000d0f197220 */ /* 0x000fc60000400000 */
[-C--:B------:R-:W-:Y:S01]  /*0600*/  FFMA R15, R15, R12.reuse, R6 ;  /* 0x0000000c0f0f7223 */ /* 0x080fe20000000006 */
[----:B------:R-:W-:-:S03]  /*0610*/  FFMA R14, R14, R12, -R25 ;  /* 0x0000000c0e0e7223 */ /* 0x000fc60000000819 */
[----:B------:R-:W-:Y:S01]  /*0620*/  FADD R15, R24, R15 ;  /* 0x0000000f180f7221 */ /* 0x000fe20000000000 */
[----:B------:R-:W-:Y:S01]  /*0630*/  FADD R7, R7, R14 ;  /* 0x0000000e07077221 */ /* 0x000fe20000000000 */
[-C--:B---3--:R-:W-:Y:S01]  /*0640*/  FMUL R13, R17, R19.reuse ;  /* 0x00000013110d7220 */ /* 0x088fe20000400000 */
[----:B------:R-:W-:-:S03]  /*0650*/  FMUL R6, R16, R19 ;  /* 0x0000001310067220 */ /* 0x000fc60000400000 */
[-C--:B------:R-:W-:Y:S01]  /*0660*/  FFMA R16, R16, R18.reuse, -R13 ;  /* 0x0000001210107223 */ /* 0x080fe2000000080d */
[----:B------:R-:W-:-:S03]  /*0670*/  FFMA R6, R17, R18, R6 ;  /* 0x0000001211067223 */ /* 0x000fc60000000006 */
[----:B------:R-:W-:Y:S01]  /*0680*/  FADD R7, R7, R16 ;  /* 0x0000001007077221 */ /* 0x000fe20000000000 */
[-C--:B----4-:R-:W-:Y:S01]  /*0690*/  FMUL R13, R23, R21.reuse ;  /* 0x00000015170d7220 */ /* 0x090fe20000400000 */
[C---:B------:R-:W-:Y:S01]  /*06a0*/  FMUL R12, R22.reuse, R21 ;  /* 0x00000015160c7220 */ /* 0x040fe20000400000 */
[----:B------:R-:W-:Y:S02]  /*06b0*/  FADD R6, R15, R6 ;  /* 0x000000060f067221 */ /* 0x000fe40000000000 */
[-C--:B------:R-:W-:Y:S01]  /*06c0*/  FFMA R22, R22, R20.reuse, -R13 ;  /* 0x0000001416167223 */ /* 0x080fe2000000080d */
[----:B------:R-:W-:-:S03]  /*06d0*/  FFMA R21, R23, R20, R12 ;  /* 0x0000001417157223 */ /* 0x000fc6000000000c */
[----:B------:R-:W-:Y:S01]  /*06e0*/  FADD R20, R7, R22 ;  /* 0x0000001607147221 */ /* 0x000fe20000000000 */
[----:B------:R-:W-:Y:S01]  /*06f0*/  FADD R21, R6, R21 ;  /* 0x0000001506157221 */ /* 0x000fe20000000000 */
[----:B------:R-:W-:Y:S06]  /*0700*/  BRA.U UP1, `(.L_x_2) ;  /* 0xfffffff901c87547 */ /* 0x000fec000b83ffff */
.L_x_1:
[----:B------:R-:W-:Y:S05]  /*0710*/  BRA.U !UP0, `(.L_x_0) ;  /* 0x0000000508907547 */ /* 0x000fea000b800000 */
[----:B------:R-:W-:Y:S02]  /*0720*/  UISETP.GE.U32.AND UP0, UPT, UR6, 0x4, UPT ;  /* 0x000000040600788c */ /* 0x000fe4000bf06070 */
[----:B------:R-:W-:-:S04]  /*0730*/  ULOP3.LUT UR7, UR5, 0x3, URZ, 0xc0, !UPT ;  /* 0x0000000305077892 */ /* 0x000fc8000f8ec0ff */
[----:B------:R-:W-:-:S03]  /*0740*/  UISETP.NE.AND UP1, UPT, UR7, URZ, UPT ;  /* 0x000000ff0700728c */ /* 0x000fc6000bf25270 */
[----:B------:R-:W-:Y:S08]  /*0750*/  BRA.U !UP0, `(.L_x_3) ;  /* 0x0000000108bc7547 */ /* 0x000ff0000b800000 */
[----:B------:R-:W0:Y:S01]  /*0760*/  LDC.64 R10, c[0x0][0x388] ;  /* 0x0000e200ff0a7b82 */ /* 0x000e220000000a00 */
[----:B------:R-:W1:Y:S01]  /*0770*/  LDCU.64 UR10, c[0x0][0x380] ;  /* 0x00007000ff0a77ac */ /* 0x000e620008000a00 */
[----:B------:R-:W-:Y:S01]  /*0780*/  IMAD R9, R0, UR4, R3 ;  /* 0x0000000400097c24 */ /* 0x000fe2000f8e0203 */
[C---:B------:R-:W-:Y:S02]  /*0790*/  IADD3 R12, P0, PT, R4.reuse, UR4, RZ ;  /* 0x00000004040c7c10 */ /* 0x040fe4000ff1e0ff */
[----:B------:R-:W-:-:S03]  /*07a0*/  IADD3 R5, PT, PT, R4, UR4, RZ ;  /* 0x0000000404057c10 */ /* 0x000fc6000fffe0ff */
[----:B------:R-:W2:Y:S01]  /*07b0*/  LDC.64 R6, c[0x0][0x380] ;  /* 0x0000e000ff067b82 */ /* 0x000ea20000000a00 */
[----:B0-----:R-:W-:Y:S01]  /*07c0*/  IMAD.WIDE R10, R9, 0x8, R10 ;  /* 0x00000008090a7825 */ /* 0x001fe200078e020a */
[----:B------:R-:W-:Y:S02]  /*07d0*/  IADD3.X R9, PT, PT, RZ, RZ, RZ, P0, !PT ;  /* 0x000000ffff097210 */ /* 0x000fe400007fe4ff */
[----:B-1----:R-:W-:-:S04]  /*07e0*/  LEA R8, P0, R12, UR10, 0x3 ;  /* 0x0000000a0c087c11 */ /* 0x002fc8000f8018ff */
[----:B------:R-:W-:Y:S01]  /*07f0*/  LEA.HI.X R9, R12, UR11, R9, 0x3, P0 ;  /* 0x0000000b0c097c11 */ /* 0x000fe200080f1c09 */
[----:B--2---:R-:W-:-:S04]  /*0800*/  IMAD.WIDE.U32 R6, R5, 0x8, R6 ;  /* 0x0000000805067825 */ /* 0x004fc800078e0006 */
[C---:B------:R-:W-:Y:S01]  /*0810*/  IMAD.WIDE R12, R0.reuse, 0x8, R10 ;  /* 0x00000008000c7825 */ /* 0x040fe200078e020a */
[----:B------:R-:W2:Y:S04]  /*0820*/  LDG.E.64 R14, desc[UR8][R8.64+0x8] ;  /* 0x00000808080e7981 */ /* 0x000ea8000c1e1b00 */
[----:B------:R-:W3:Y:S01]  /*0830*/  LDG.E.64 R6, desc[UR8][R6.64] ;  /* 0x0000000806067981 */ /* 0x000ee2000c1e1b00 */
[----:B------:R-:W-:-:S03]  /*0840*/  IMAD.WIDE R26, R0, 0x8, R12 ;  /* 0x00000008001a7825 */ /* 0x000fc600078e020c */
[----:B------:R-:W3:Y:S04]  /*0850*/  LDG.E.64 R10, desc[UR8][R10.64] ;  /* 0x000000080a0a7981 */ /* 0x000ee8000c1e1b00 */
[----:B------:R-:W2:Y:S01]  /*0860*/  LDG.E.64 R12, desc[UR8][R12.64] ;  /* 0x000000080c0c7981 */ /* 0x000ea2000c1e1b00 */
[----:B------:R-:W-:-:S03]  /*0870*/  IMAD.WIDE R24, R0, 0x8, R26 ;  /* 0x0000000800187825 */ /* 0x000fc600078e021a */
[----:B------:R-:W4:Y:S04]  /*0880*/  LDG.E.64 R16, desc[UR8][R8.64+0x10] ;  /* 0x0000100808107981 */ /* 0x000f28000c1e1b00 */
[----:B------:R-:W4:Y:S04]  /*0890*/  LDG.E.64 R18, desc[UR8][R26.64] ;  /* 0x000000081a127981 */ /* 0x000f28000c1e1b00 */
[----:B------:R-:W5:Y:S04]  /*08a0*/  LDG.E.64 R22, desc[UR8][R8.64+0x18] ;  /* 0x0000180808167981 */ /* 0x000f68000c1e1b00 */
[----:B------:R-:W5:Y:S01]  /*08b0*/  LDG.E.64 R24, desc[UR8][R24.64] ;  /* 0x0000000818187981 */ /* 0x000f62000c1e1b00 */
[----:B------:R-:W-:Y:S01]  /*08c0*/  UIADD3 UR4, UPT, UPT, UR4, 0x4, URZ ;  /* 0x0000000404047890 */ /* 0x000fe2000fffe0ff */
[-C--:B---3--:R-:W-:Y:S01]  /*08d0*/  FMUL R28, R6, R11.reuse ;  /* 0x0000000b061c7220 */ /* 0x088fe20000400000 */
[----:B------:R-:W-:-:S03]  /*08e0*/  FMUL R5, R7, R11 ;  /* 0x0000000b07057220 */ /* 0x000fc60000400000 */
[-C--:B------:R-:W-:Y:S01]  /*08f0*/  FFMA R28, R7, R10.reuse, R28 ;  /* 0x0000000a071c7223 */ /* 0x080fe2000000001c */
[----:B------:R-:W-:Y:S01]  /*0900*/  FFMA R5, R6, R10, -R5 ;  /* 0x0000000a06057223 */ /* 0x000fe20000000805 */
[-C--:B--2---:R-:W-:Y:S01]  /*0910*/  FMUL R7, R15, R13.reuse ;  /* 0x0000000d0f077220 */ /* 0x084fe20000400000 */
[C---:B------:R-:W-:Y:S01]  /*0920*/  FMUL R6, R14.reuse, R13 ;  /* 0x0000000d0e067220 */ /* 0x040fe20000400000 */
[----:B------:R-:W-:Y:S02]  /*0930*/  FADD R28, R21, R28 ;  /* 0x0000001c151c7221 */ /* 0x000fe40000000000 */
[-C--:B------:R-:W-:Y:S01]  /*0940*/  FFMA R14, R14, R12.reuse, -R7 ;  /* 0x0000000c0e0e7223 */ /* 0x080fe20000000807 */
[----:B------:R-:W-:Y:S01]  /*0950*/  FFMA R15, R15, R12, R6 ;  /* 0x0000000c0f0f7223 */ /* 0x000fe20000000006 */
[-C--:B----4-:R-:W-:Y:S01]  /*0960*/  FMUL R7, R17, R19.reuse ;  /* 0x0000001311077220 */ /* 0x090fe20000400000 */
[----:B------:R-:W-:Y:S01]  /*0970*/  FADD R5, R20, R5 ;  /* 0x0000000514057221 */ /* 0x000fe20000000000 */
[----:B------:R-:W-:Y:S01]  /*0980*/  FMUL R6, R16, R19 ;  /* 0x0000001310067220 */ /* 0x000fe20000400000 */
[----:B------:R-:W-:Y:S01]  /*0990*/  FADD R15, R28, R15 ;  /* 0x0000000f1c0f7221 */ /* 0x000fe20000000000 */
[-C--:B------:R-:W-:Y:S01]  /*09a0*/  FFMA R16, R16, R18.reuse, -R7 ;  /* 0x0000001210107223 */ /* 0x080fe20000000807 */
[----:B------:R-:W-:Y:S01]  /*09b0*/  FADD R5, R5, R14 ;  /* 0x0000000e05057221 */ /* 0x000fe20000000000 */
[----:B------:R-:W-:Y:S01]  /*09c0*/  FFMA R6, R17, R18, R6 ;  /* 0x0000001211067223 */ /* 0x000fe20000000006 */
[-C--:B-----5:R-:W-:Y:S01]  /*09d0*/  FMUL R7, R23, R25.reuse ;  /* 0x0000001917077220 */ /* 0x0a0fe20000400000 */
[C---:B------:R-:W-:Y:S01]  /*09e0*/  FMUL R8, R22.reuse, R25 ;  /* 0x0000001916087220 */ /* 0x040fe20000400000 */
[----:B------:R-:W-:Y:S01]  /*09f0*/  FADD R5, R5, R16 ;  /* 0x0000001005057221 */ /* 0x000fe20000000000 */
[----:B------:R-:W-:Y:S01]  /*0a00*/  FADD R6, R15, R6 ;  /* 0x000000060f067221 */ /* 0x000fe20000000000 */
[-C--:B------:R-:W-:Y:S01]  /*0a10*/  FFMA R20, R22, R24.reuse, -R7 ;  /* 0x0000001816147223 */ /* 0x080fe20000000807 */
[----:B------:R-:W-:-:S03]  /*0a20*/  FFMA R21, R23, R24, R8 ;  /* 0x0000001817157223 */ /* 0x000fc60000000008 */
[----:B------:R-:W-:Y:S01]  /*0a30*/  FADD R20, R5, R20 ;  /* 0x0000001405147221 */ /* 0x000fe20000000000 */
[----:B------:R-:W-:-:S07]  /*0a40*/  FADD R21, R6, R21 ;  /* 0x0000001506157221 */ /* 0x000fce0000000000 */
.L_x_3:
[----:B------:R-:W-:Y:S05]  /*0a50*/  BRA.U !UP1, `(.L_x_0) ;  /* 0x0000000109c07547 */ /* 0x000fea000b800000 */
[----:B------:R-:W-:Y:S02]  /*0a60*/  UISETP.NE.AND UP0, UPT, UR7, 0x1, UPT ;  /* 0x000000010700788c */ /* 0x000fe4000bf05270 */
[----:B------:R-:W-:-:S04]  /*0a70*/  ULOP3.LUT UR5, UR5, 0x1, URZ, 0xc0, !UPT ;  /* 0x0000000105057892 */ /* 0x000fc8000f8ec0ff */
[----:B------:R-:W-:-:S03]  /*0a80*/  UISETP.NE.U32.AND UP1, UPT, UR5, 0x1, UPT ;  /* 0x000000010500788c */ /* 0x000fc6000bf25070 */
[----:B------:R-:W-:Y:S08]  /*0a90*/  BRA.U !UP0, `(.L_x_4) ;  /* 0x0000000108747547 */ /* 0x000ff0000b800000 */
[----:B------:R-:W0:Y:S01]  /*0aa0*/  LDC.64 R6, c[0x0][0x380] ;  /* 0x0000e000ff067b82 */ /* 0x000e220000000a00 */
[----:B------:R-:W1:Y:S01]  /*0ab0*/  LDCU.64 UR6, c[0x0][0x380] ;  /* 0x00007000ff0677ac */ /* 0x000e620008000a00 */
[----:B------:R-:W-:Y:S01]  /*0ac0*/  IADD3 R9, PT, PT, R4, UR4, RZ ;  /* 0x0000000404097c10 */ /* 0x000fe2000fffe0ff */
[----:B------:R-:W-:Y:S01]  /*0ad0*/  IMAD R15, R0, UR4, R3 ;  /* 0x00000004000f7c24 */ /* 0x000fe2000f8e0203 */
[----:B------:R-:W-:-:S04]  /*0ae0*/  IADD3 R5, P0, PT, R4, UR4, RZ ;  /* 0x0000000404057c10 */ /* 0x000fc8000ff1e0ff */
[----:B------:R-:W2:Y:S01]  /*0af0*/  LDC.64 R10, c[0x0][0x388] ;  /* 0x0000e200ff0a7b82 */ /* 0x000ea20000000a00 */
[----:B0-----:R-:W-:Y:S01]  /*0b00*/  IMAD.WIDE.U32 R8, R9, 0x8, R6 ;  /* 0x0000000809087825 */ /* 0x001fe200078e0006 */
[----:B------:R-:W-:Y:S02]  /*0b10*/  IADD3.X R6, PT, PT, RZ, RZ, RZ, P0, !PT ;  /* 0x000000ffff067210 */ /* 0x000fe400007fe4ff */
[----:B-1----:R-:W-:-:S03]  /*0b20*/  LEA R12, P0, R5, UR6, 0x3 ;  /* 0x00000006050c7c11 */ /* 0x002fc6000f8018ff */
[----:B------:R-:W3:Y:S01]  /*0b30*/  LDG.E.64 R8, desc[UR8][R8.64] ;  /* 0x0000000808087981 */ /* 0x000ee2000c1e1b00 */
[----:B------:R-:W-:Y:S01]  /*0b40*/  LEA.HI.X R13, R5, UR7, R6, 0x3, P0 ;  /* 0x00000007050d7c11 */ /* 0x000fe200080f1c06 */
[----:B--2---:R-:W-:-:S05]  /*0b50*/  IMAD.WIDE R14, R15, 0x8, R10 ;  /* 0x000000080f0e7825 */ /* 0x004fca00078e020a */
[----:B------:R-:W3:Y:S01]  /*0b60*/  LDG.E.64 R6, desc[UR8][R14.64] ;  /* 0x000000080e067981 */ /* 0x000ee2000c1e1b00 */
[----:B------:R-:W-:-:S03]  /*0b70*/  IMAD.WIDE R10, R0, 0x8, R14 ;  /* 0x00000008000a7825 */ /* 0x000fc600078e020e */
[----:B------:R-:W2:Y:S04]  /*0b80*/  LDG.E.64 R12, desc[UR8][R12.64+0x8] ;  /* 0x000008080c0c7981 */ /* 0x000ea8000c1e1b00 */
[----:B------:R-:W2:Y:S01]  /*0b90*/  LDG.E.64 R10, desc[UR8][R10.64] ;  /* 0x000000080a0a7981 */ /* 0x000ea2000c1e1b00 */
[----:B------:R-:W-:Y:S01]  /*0ba0*/  UIADD3 UR4, UPT, UPT, UR4, 0x2, URZ ;  /* 0x0000000204047890 */ /* 0x000fe2000fffe0ff */
[-C--:B---3--:R-:W-:Y:S01]  /*0bb0*/  FMUL R5, R9, R7.reuse ;  /* 0x0000000709057220 */ /* 0x088fe20000400000 */
[----:B------:R-:W-:-:S03]  /*0bc0*/  FMUL R16, R8, R7 ;  /* 0x0000000708107220 */ /* 0x000fc60000400000 */
[-C--:B------:R-:W-:Y:S01]  /*0bd0*/  FFMA R5, R8, R6.reuse, -R5 ;  /* 0x0000000608057223 */ /* 0x080fe20000000805 */
[----:B------:R-:W-:Y:S01]  /*0be0*/  FFMA R16, R9, R6, R16 ;  /* 0x0000000609107223 */ /* 0x000fe20000000010 */
[-C--:B--2---:R-:W-:Y:S01]  /*0bf0*/  FMUL R7, R13, R11.reuse ;  /* 0x0000000b0d077220 */ /* 0x084fe20000400000 */
[----:B------:R-:W-:Y:S01]  /*0c00*/  FMUL R6, R12, R11 ;  /* 0x0000000b0c067220 */ /* 0x000fe20000400000 */
[----:B------:R-:W-:Y:S01]  /*0c10*/  FADD R5, R20, R5 ;  /* 0x0000000514057221 */ /* 0x000fe20000000000 */
[----:B------:R-:W-:Y:S01]  /*0c20*/  FADD R16, R21, R16 ;  /* 0x0000001015107221 */ /* 0x000fe20000000000 */
[-C--:B------:R-:W-:Y:S01]  /*0c30*/  FFMA R20, R12, R10.reuse, -R7 ;  /* 0x0000000a0c147223 */ /* 0x080fe20000000807 */
[----:B------:R-:W-:-:S03]  /*0c40*/  FFMA R13, R13, R10, R6 ;  /* 0x0000000a0d0d7223 */ /* 0x000fc60000000006 */
[----:B------:R-:W-:Y:S01]  /*0c50*/  FADD R20, R5, R20 ;  /* 0x0000001405147221 */ /* 0x000fe20000000000 */
[----:B------:R-:W-:-:S07]  /*0c60*/  FADD R21, R16, R13 ;  /* 0x0000000d10157221 */ /* 0x000fce0000000000 */
.L_x_4:
[----:B------:R-:W-:Y:S05]  /*0c70*/  BRA.U UP1, `(.L_x_0) ;  /* 0x0000000101387547 */ /* 0x000fea000b800000 */
[----:B------:R-:W0:Y:S01]  /*0c80*/  LDC.64 R6, c[0x0][0x380] ;  /* 0x0000e000ff067b82 */ /* 0x000e220000000a00 */
[----:B------:R-:W-:Y:S01]  /*0c90*/  IADD3 R5, PT, PT, R4, UR4, RZ ;  /* 0x0000000404057c10 */ /* 0x000fe2000fffe0ff */
[----:B------:R-:W-:-:S06]  /*0ca0*/  IMAD R11, R0, UR4, R3 ;  /* 0x00000004000b7c24 */ /* 0x000fcc000f8e0203 */
[----:B------:R-:W1:Y:S01]  /*0cb0*/  LDC.64 R8, c[0x0][0x388] ;  /* 0x0000e200ff087b82 */ /* 0x000e620000000a00 */
[----:B0-----:R-:W-:-:S06]  /*0cc0*/  IMAD.WIDE.U32 R4, R5, 0x8, R6 ;  /* 0x0000000805047825 */ /* 0x001fcc00078e0006 */
[----:B------:R-:W2:Y:S01]  /*0cd0*/  LDG.E.64 R4, desc[UR8][R4.64] ;  /* 0x0000000804047981 */ /* 0x000ea2000c1e1b00 */
[----:B-1----:R-:W-:-:S06]  /*0ce0*/  IMAD.WIDE R6, R11, 0x8, R8 ;  /* 0x000000080b067825 */ /* 0x002fcc00078e0208 */
[----:B------:R-:W2:Y:S02]  /*0cf0*/  LDG.E.64 R6, desc[UR8][R6.64] ;  /* 0x0000000806067981 */ /* 0x000ea4000c1e1b00 */
[-C--:B--2---:R-:W-:Y:S01]  /*0d00*/  FMUL R9, R5, R7.reuse ;  /* 0x0000000705097220 */ /* 0x084fe20000400000 */
[----:B------:R-:W-:-:S03]  /*0d10*/  FMUL R8, R4, R7 ;  /* 0x0000000704087220 */ /* 0x000fc60000400000 */
[-C--:B------:R-:W-:Y:S01]  /*0d20*/  FFMA R9, R4, R6.reuse, -R9 ;  /* 0x0000000604097223 */ /* 0x080fe20000000809 */
[----:B------:R-:W-:-:S03]  /*0d30*/  FFMA R8, R5, R6, R8 ;  /* 0x0000000605087223 */ /* 0x000fc60000000008 */
[----:B------:R-:W-:Y:S01]  /*0d40*/  FADD R20, R20, R9 ;  /* 0x0000000914147221 */ /* 0x000fe20000000000 */
[----:B------:R-:W-:-:S07]  /*0d50*/  FADD R21, R21, R8 ;  /* 0x0000000815157221 */ /* 0x000fce0000000000 */
.L_x_0:
[----:B------:R-:W0:Y:S01]  /*0d60*/  LDC.64 R4, c[0x0][0x390] ;  /* 0x0000e400ff047b82 */ /* 0x000e220000000a00 */
[----:B------:R-:W-:-:S04]  /*0d70*/  IMAD R3, R2, R0, R3 ;  /* 0x0000000002037224 */ /* 0x000fc800078e0203 */
[----:B0-----:R-:W-:-:S05]  /*0d80*/  IMAD.WIDE R2, R3, 0x8, R4 ;  /* 0x0000000803027825 */ /* 0x001fca00078e0204 */
[----:B------:R-:W-:Y:S01]  /*0d90*/  STG.E.64 desc[UR8][R2.64], R20 ;  /* 0x0000001402007986 */ /* 0x000fe2000c101b08 */
[----:B------:R-:W-:Y:S05]  /*0da0*/  EXIT ;  /* 0x000000000000794d */ /* 0x000fea0003800000 */
.L_x_5:
[----:B------:R-:W-:-:S00]  /*0db0*/  BRA `(.L_x_5) ;  /* 0xfffffffc00fc7947 */ /* 0x000fc0000383ffff */
[----:B------:R-:W-:-:S00]  /*0dc0*/  NOP ;  /* 0x0000000000007918 */ /* 0x000fc00000000000 */
        /* <DEDUP_REMOVED lines=11> */
.L_x_7:


//--------------------- .text._Z19hermitian_transposePK6float2PS_ii --------------------------
	.section	.text._Z19hermitian_transposePK6float2PS_ii,"ax",@progbits
	.align	128
        .global         _Z19hermitian_transposePK6float2PS_ii
        .type           _Z19hermitian_transposePK6float2PS_ii,@function
        .size           _Z19hermitian_transposePK6float2PS_ii,(.L_x_8 - _Z19hermitian_transposePK6float2PS_ii)
        .other          _Z19hermitian_transposePK6float2PS_ii,@"STO_CUDA_ENTRY STV_DEFAULT"
_Z19hermitian_transposePK6float2PS_ii:
.text._Z19hermitian_transposePK6float2PS_ii:
[----:B------:R-:W-:Y:S01]  /*0000*/  LDC R1, c[0x0][0x37c] ;  /* 0x0000df00ff017b82 */ /* 0x000fe20000000800 */
[----:B------:R-:W0:Y:S01]  /*0010*/  S2R R7, SR_TID.Y ;  /* 0x0000000000077919 */ /* 0x000e220000002200 */
[----:B------:R-:W1:Y:S01]  /*0020*/  LDCU UR4, c[0x0][0x360] ;  /* 0x00006c00ff0477ac */ /* 0x000e620008000800 */
[----:B------:R-:W0:Y:S01]  /*0030*/  S2R R2, SR_CTAID.Y ;  /* 0x0000000000027919 */ /* 0x000e220000002600 */
[----:B------:R-:W0:Y:S01]  /*0040*/  LDCU UR5, c[0x0][0x364] ;  /* 0x00006c80ff0577ac */ /* 0x000e220008000800 */
[----:B------:R-:W1:Y:S01]  /*0050*/  S2R R0, SR_TID.X ;  /* 0x0000000000007919 */ /* 0x000e620000002100 */
[----:B------:R-:W2:Y:S01]  /*0060*/  LDCU.64 UR6, c[0x0][0x390] ;  /* 0x00007200ff0677ac */ /* 0x000ea20008000a00 */
[----:B------:R-:W1:Y:S01]  /*0070*/  S2R R3, SR_CTAID.X ;  /* 0x0000000000037919 */ /* 0x000e620000002500 */
[----:B0-----:R-:W-:-:S05]  /*0080*/  IMAD R7, R2, UR5, R7 ;  /* 0x0000000502077c24 */ /* 0x001fca000f8e0207 */
[----:B--2---:R-:W-:Y:S01]  /*0090*/  ISETP.GE.AND P0, PT, R7, UR7, PT ;  /* 0x0000000707007c0c */ /* 0x004fe2000bf06270 */
[----:B-1----:R-:W-:-:S05]  /*00a0*/  IMAD R0, R3, UR4, R0 ;  /* 0x0000000403007c24 */ /* 0x002fca000f8e0200 */
[----:B------:R-:W-:-:S13]  /*00b0*/  ISETP.GE.OR P0, PT, R0, UR6, P0 ;  /* 0x0000000600007c0c */ /* 0x000fda0008706670 */
[----:B------:R-:W-:Y:S05]  /*00c0*/  @P0 EXIT ;  /* 0x000000000000094d */ /* 0x000fea0003800000 */
[----:B------:R-:W0:Y:S01]  /*00d0*/  LDC.64 R2, c[0x0][0x380] ;  /* 0x0000e000ff027b82 */ /* 0x000e220000000a00 */
[----:B------:R-:W1:Y:S01]  /*00e0*/  LDCU.64 UR4, c[0x0][0x358] ;  /* 0x00006b00ff0477ac */ /* 0x000e620008000a00 */
[----:B------:R-:W-:-:S04]  /*00f0*/  IMAD R5, R7, UR6, R0 ;  /* 0x0000000607057c24 */ /* 0x000fc8000f8e0200 */
[----:B0-----:R-:W-:Y:S02]  /*0100*/  IMAD.WIDE R2, R5, 0x8, R2 ;  /* 0x0000000805027825 */ /* 0x001fe400078e0202 */
[----:B------:R-:W0:Y:S04]  /*0110*/  LDC.64 R4, c[0x0][0x388] ;  /* 0x0000e200ff047b82 */ /* 0x000e280000000a00 */
[----:B-1----:R-:W2:Y:S01]  /*0120*/  LDG.E.64 R2, desc[UR4][R2.64] ;  /* 0x0000000402027981 */ /* 0x002ea2000c1e1b00 */
[----:B------:R-:W-:-:S04]  /*0130*/  IMAD R7, R0, UR7, R7 ;  /* 0x0000000700077c24 */ /* 0x000fc8000f8e0207 */
[----:B0-----:R-:W-:-:S04]  /*0140*/  IMAD.WIDE R4, R7, 0x8, R4 ;  /* 0x0000000807047825 */ /* 0x001fc800078e0204 */
[----:B--2---:R-:W-:-:S05]  /*0150*/  FADD R3, -R3, -RZ ;  /* 0x800000ff03037221 */ /* 0x004fca0000000100 */
[----:B------:R-:W-:Y:S01]  /*0160*/  STG.E.64 desc[UR4][R4.64], R2 ;  /* 0x0000000204007986 */ /* 0x000fe2000c101b04 */
[----:B------:R-:W-:Y:S05]  /*0170*/  EXIT ;  /* 0x000000000000794d */ /* 0x000fea0003800000 */
.L_x_6:
        /* <DEDUP_REMOVED lines=16> */
.L_x_8:


//--------------------- .nv.shared.reserved.0     --------------------------
	.section	.nv.shared.reserved.0,"aw",@nobits
	.weak		__nv_reservedSMEM_offset_0_alias
	.size		__nv_reservedSMEM_offset_0_alias, 0, 64
	.other		__nv_reservedSMEM_offset_0_alias,@"STO_CUDA_RESERVED_SHARED STV_DEFAULT"
__nv_reservedSMEM_offset_0_alias:
	.zero		0
	.zero		64


//--------------------- .nv.constant0._Z19complex_matrix_multPK6float2S1_PS_iii --------------------------
	.section	.nv.constant0._Z19complex_matrix_multPK6float2S1_PS_iii,"a",@progbits
	.sectionflags	@""
	.align	4
.nv.constant0._Z19complex_matrix_multPK6float2S1_PS_iii:
	.zero		932


//--------------------- .nv.constant0._Z19hermitian_transposePK6float2PS_ii --------------------------
	.section	.nv.constant0._Z19hermitian_transposePK6float2PS_ii,"a",@progbits
	.sectionflags	@""
	.align	4
.nv.constant0._Z19hermitian_transposePK6float2PS_ii:
	.zero		920


//--------------------- SYMBOLS --------------------------

	.type		.nv.reservedSmem.offset0,@object
	.size		.nv.reservedSmem.offset0,0x4
